	.headerflags	@"EF_CUDA_TEXMODE_UNIFIED EF_CUDA_64BIT_ADDRESS EF_CUDA_ACCELERATORS EF_CUDA_SM90 EF_CUDA_VIRTUAL_SM(EF_CUDA_SM90)"
	.elftype	@"ET_EXEC"


//--------------------- .nv.info                  --------------------------
	.section	.nv.info,"",@"SHT_CUDA_INFO"
	.align	4


	//----- nvinfo : EIATTR_REGCOUNT
	.align		4
        /*0000*/ 	.byte	0x04, 0x2f
        /*0002*/ 	.short	(.L_1 - .L_0)
	.align		4
.L_0:
        /*0004*/ 	.word	index@(triton_poi_fused_cat_12)
        /*0008*/ 	.word	0x00000020


	//----- nvinfo : EIATTR_MIN_STACK_SIZE
	.align		4
.L_1:
        /*000c*/ 	.byte	0x04, 0x12
        /*000e*/ 	.short	(.L_3 - .L_2)
	.align		4
.L_2:
        /*0010*/ 	.word	index@(triton_poi_fused_cat_12)
        /*0014*/ 	.word	0x00000000


	//----- nvinfo : EIATTR_FRAME_SIZE
	.align		4
.L_3:
        /*0018*/ 	.byte	0x04, 0x11
        /*001a*/ 	.short	(.L_5 - .L_4)
	.align		4
.L_4:
        /*001c*/ 	.word	index@(triton_poi_fused_cat_12)
        /*0020*/ 	.word	0x00000000


	//----- nvinfo : EIATTR_MIN_STACK_SIZE
	.align		4
.L_5:
        /*0024*/ 	.byte	0x04, 0x12
        /*0026*/ 	.short	(.L_7 - .L_6)
	.align		4
.L_6:
        /*0028*/ 	.word	index@(triton_poi_fused_cat_12)
        /*002c*/ 	.word	0x00000000
.L_7:


//--------------------- .nv.info.triton_poi_fused_cat_12 --------------------------
	.section	.nv.info.triton_poi_fused_cat_12,"",@"SHT_CUDA_INFO"
	.sectionflags	@""
	.align	4


	//----- nvinfo : EIATTR_CUDA_API_VERSION
	.align		4
        /*0000*/ 	.byte	0x04, 0x37
        /*0002*/ 	.short	(.L_9 - .L_8)
.L_8:
        /*0004*/ 	.word	0x0000007c


	//----- nvinfo : EIATTR_KPARAM_INFO
	.align		4
.L_9:
        /*0008*/ 	.byte	0x04, 0x17
        /*000a*/ 	.short	(.L_11 - .L_10)
.L_10:
        /*000c*/ 	.word	0x00000000
        /*0010*/ 	.short	0x0004
        /*0012*/ 	.short	0x0020
        /*0014*/ 	.byte	0x00, 0xf0, 0x11, 0x00


	//----- nvinfo : EIATTR_KPARAM_INFO
	.align		4
.L_11:
        /*0018*/ 	.byte	0x04, 0x17
        /*001a*/ 	.short	(.L_13 - .L_12)
.L_12:
        /*001c*/ 	.word	0x00000000
        /*0020*/ 	.short	0x0003
        /*0022*/ 	.short	0x0018
        /*0024*/ 	.byte	0x00, 0xf4, 0x21, 0x00


	//----- nvinfo : EIATTR_KPARAM_INFO
	.align		4
.L_13:
        /*0028*/ 	.byte	0x04, 0x17
        /*002a*/ 	.short	(.L_15 - .L_14)
.L_14:
        /*002c*/ 	.word	0x00000000
        /*0030*/ 	.short	0x0002
        /*0032*/ 	.short	0x0010
        /*0034*/ 	.byte	0x00, 0xf4, 0x21, 0x00


	//----- nvinfo : EIATTR_KPARAM_INFO
	.align		4
.L_15:
        /*0038*/ 	.byte	0x04, 0x17
        /*003a*/ 	.short	(.L_17 - .L_16)
.L_16:
        /*003c*/ 	.word	0x00000000
        /*0040*/ 	.short	0x0001
        /*0042*/ 	.short	0x0008
        /*0044*/ 	.byte	0x00, 0xf4, 0x21, 0x00


	//----- nvinfo : EIATTR_KPARAM_INFO
	.align		4
.L_17:
        /*0048*/ 	.byte	0x04, 0x17
        /*004a*/ 	.short	(.L_19 - .L_18)
.L_18:
        /*004c*/ 	.word	0x00000000
        /*0050*/ 	.short	0x0000
        /*0052*/ 	.short	0x0000
        /*0054*/ 	.byte	0x00, 0xf4, 0x21, 0x00


	//----- nvinfo : EIATTR_SPARSE_MMA_MASK
	.align		4
.L_19:
        /*0058*/ 	.byte	0x03, 0x50
        /*005a*/ 	.short	0x0000


	//----- nvinfo : EIATTR_MAXREG_COUNT
	.align		4
        /*005c*/ 	.byte	0x03, 0x1b
        /*005e*/ 	.short	0x00ff


	//----- nvinfo : EIATTR_EXIT_INSTR_OFFSETS
	.align		4
        /*0060*/ 	.byte	0x04, 0x1c
        /*0062*/ 	.short	(.L_21 - .L_20)


	//   ....[0]....
.L_20:
        /*0064*/ 	.word	0x000007f0


	//----- nvinfo : EIATTR_REQNTID
	.align		4
.L_21:
        /*0068*/ 	.byte	0x04, 0x10
        /*006a*/ 	.short	(.L_23 - .L_22)
.L_22:
        /*006c*/ 	.word	0x00000080
        /*0070*/ 	.word	0x00000001
        /*0074*/ 	.word	0x00000001


	//----- nvinfo : EIATTR_CBANK_PARAM_SIZE
	.align		4
.L_23:
        /*0078*/ 	.byte	0x03, 0x19
        /*007a*/ 	.short	0x0024


	//----- nvinfo : EIATTR_PARAM_CBANK
	.align		4
        /*007c*/ 	.byte	0x04, 0x0a
        /*007e*/ 	.short	(.L_25 - .L_24)
	.align		4
.L_24:
        /*0080*/ 	.word	index@(.nv.constant0.triton_poi_fused_cat_12)
        /*0084*/ 	.short	0x0210
        /*0086*/ 	.short	0x0024


	//----- nvinfo : EIATTR_SW_WAR
	.align		4
.L_25:
        /*0088*/ 	.byte	0x04, 0x36
        /*008a*/ 	.short	(.L_27 - .L_26)
.L_26:
        /*008c*/ 	.word	0x00000008
.L_27:


//--------------------- .nv.callgraph             --------------------------
	.section	.nv.callgraph,"",@"SHT_CUDA_CALLGRAPH"
	.align	4
	.sectionentsize	8
	.align		4
        /*0000*/ 	.word	0x00000000
	.align		4
        /*0004*/ 	.word	0xffffffff
	.align		4
        /*0008*/ 	.word	0x00000000
	.align		4
        /*000c*/ 	.word	0xfffffffe
	.align		4
        /*0010*/ 	.word	0x00000000
	.align		4
        /*0014*/ 	.word	0xfffffffd
	.align		4
        /*0018*/ 	.word	0x00000000
	.align		4
        /*001c*/ 	.word	0xfffffffc


//--------------------- .text.triton_poi_fused_cat_12 --------------------------
	.section	.text.triton_poi_fused_cat_12,"ax",@progbits
	.align	128
        .global         triton_poi_fused_cat_12
        .type           triton_poi_fused_cat_12,@function
        .size           triton_poi_fused_cat_12,(.L_x_1 - triton_poi_fused_cat_12)
        .other          triton_poi_fused_cat_12,@"STO_CUDA_ENTRY STV_DEFAULT"
triton_poi_fused_cat_12:
.text.triton_poi_fused_cat_12:
[----:B------:R-:W-:Y:S01]  /*0000*/  LDC R1, c[0x0][0x28] ;  /* 0x00000a00ff017b82 */ /* 0x000fe20000000800 */
[----:B------:R-:W1:Y:S07]  /*0010*/  S2R R0, SR_TID.X ;  /* 0x0000000000007919 */ /* 0x000e6e0000002100 */
[----:B------:R-:W2:Y:S01]  /*0020*/  LDC.64 R12, c[0x0][0x210] ;  /* 0x00008400ff0c7b82 */ /* 0x000ea20000000a00 */
[----:B------:R-:W-:Y:S01]  /*0030*/  IMAD.MOV.U32 R16, RZ, RZ, RZ ;  /* 0x000000ffff107224 */ /* 0x000fe200078e00ff */
[----:B------:R-:W-:Y:S01]  /*0040*/  CS2R R4, SRZ ;  /* 0x0000000000047805 */ /* 0x000fe2000001ff00 */
[----:B------:R-:W3:Y:S01]  /*0050*/  S2R R2, SR_CTAID.X ;  /* 0x0000000000027919 */ /* 0x000ee20000002500 */
[----:B------:R-:W-:Y:S01]  /*0060*/  CS2R R6, SRZ ;  /* 0x0000000000067805 */ /* 0x000fe2000001ff00 */
[----:B------:R-:W-:-:S03]  /*0070*/  ULDC.64 UR4, c[0x0][0x208] ;  /* 0x0000820000047ab9 */ /* 0x000fc60000000a00 */
[----:B------:R-:W4:Y:S01]  /*0080*/  LDC.64 R14, c[0x0][0x218] ;  /* 0x00008600ff0e7b82 */ /* 0x000f220000000a00 */
[----:B------:R-:W-:Y:S01]  /*0090*/  CS2R R24, SRZ ;  /* 0x0000000000187805 */ /* 0x000fe2000001ff00 */
[----:B------:R-:W-:Y:S01]  /*00a0*/  IMAD.MOV.U32 R28, RZ, RZ, RZ ;  /* 0x000000ffff1c7224 */ /* 0x000fe200078e00ff */
[----:B------:R-:W-:Y:S01]  /*00b0*/  ULDC.64 UR6, c[0x0][0x220] ;  /* 0x0000880000067ab9 */ /* 0x000fe20000000a00 */
[----:B-1----:R-:W-:Y:S01]  /*00c0*/  IMAD.SHL.U32 R0, R0, 0x4, RZ ;  /* 0x0000000400007824 */ /* 0x002fe200078e00ff */
[----:B---3--:R-:W-:-:S04]  /*00d0*/  SHF.R.S32.HI R3, RZ, 0x15, R2 ;  /* 0x00000015ff037819 */ /* 0x008fc80000011402 */
[----:B------:R-:W-:Y:S02]  /*00e0*/  LOP3.LUT R21, R0, 0x1fc, RZ, 0xc0, !PT ;  /* 0x000001fc00157812 */ /* 0x000fe400078ec0ff */
[----:B------:R-:W-:-:S03]  /*00f0*/  SGXT R0, R3, 0x1 ;  /* 0x000000010300781a */ /* 0x000fc60000000200 */
[----:B------:R-:W-:-:S05]  /*0100*/  IMAD R21, R2, 0x400, R21 ;  /* 0x0000040002157824 */ /* 0x000fca00078e0215 */
[CC--:B------:R-:W-:Y:S02]  /*0110*/  LEA.HI R18, R0.reuse, R21.reuse, RZ, 0xc ;  /* 0x0000001500127211 */ /* 0x0c0fe400078f60ff */
[----:B------:R-:W-:Y:S02]  /*0120*/  LEA.HI R3, R0, R21, RZ, 0x11 ;  /* 0x0000001500037211 */ /* 0x000fe400078f88ff */
[----:B------:R-:W-:Y:S02]  /*0130*/  SHF.R.S32.HI R19, RZ, 0xc, R18 ;  /* 0x0000000cff137819 */ /* 0x000fe40000011412 */
[----:B------:R-:W-:Y:S02]  /*0140*/  SHF.R.S32.HI R22, RZ, 0x11, R3 ;  /* 0x00000011ff167819 */ /* 0x000fe40000011403 */
[----:B------:R-:W-:Y:S02]  /*0150*/  LEA.HI R2, R19, R19, RZ, 0x5 ;  /* 0x0000001313027211 */ /* 0x000fe400078f28ff */
[----:B------:R-:W-:Y:S01]  /*0160*/  LOP3.LUT R3, R3, 0xfffe0000, RZ, 0xc0, !PT ;  /* 0xfffe000003037812 */ /* 0x000fe200078ec0ff */
[----:B------:R-:W-:Y:S01]  /*0170*/  IMAD.U32 R22, R22, 0x10000, RZ ;  /* 0x0001000016167824 */ /* 0x000fe200078e00ff */
[----:B------:R-:W-:-:S04]  /*0180*/  LOP3.LUT R2, R2, 0xffffffe0, RZ, 0xc0, !PT ;  /* 0xffffffe002027812 */ /* 0x000fc800078ec0ff */
[----:B------:R-:W-:Y:S01]  /*0190*/  IADD3 R3, R22, R21, -R3 ;  /* 0x0000001516037210 */ /* 0x000fe20007ffe803 */
[----:B------:R-:W-:-:S04]  /*01a0*/  IMAD.IADD R19, R19, 0x1, -R2 ;  /* 0x0000000113137824 */ /* 0x000fc800078e0a02 */
[----:B--2---:R-:W-:Y:S01]  /*01b0*/  IMAD.WIDE R2, R3, 0x4, R12 ;  /* 0x0000000403027825 */ /* 0x004fe200078e020c */
[----:B------:R-:W-:-:S03]  /*01c0*/  ISETP.GE.AND P2, PT, R19, 0x10, PT ;  /* 0x000000101300780c */ /* 0x000fc60003f46270 */
[----:B----4-:R-:W-:-:S10]  /*01d0*/  IMAD.WIDE R10, R19, 0x4, R14 ;  /* 0x00000004130a7825 */ /* 0x010fd400078e020e */
[----:B------:R1:W2:Y:S04]  /*01e0*/  @!P2 LDG.E.128 R4, desc[UR4][R2.64] ;  /* 0x000000040204a981 */ /* 0x0002a8000c1e1d00 */
[----:B------:R-:W3:Y:S01]  /*01f0*/  @!P2 LDG.E.EL R16, desc[UR4][R10.64] ;  /* 0x000000040a10a981 */ /* 0x000ee2000c2e1900 */
[----:B------:R-:W-:Y:S01]  /*0200*/  VIADD R23, R21, 0x200 ;  /* 0x0000020015177836 */ /* 0x000fe20000000000 */
[----:B------:R-:W-:Y:S01]  /*0210*/  LOP3.LUT R18, R18, 0xfffff000, RZ, 0xc0, !PT ;  /* 0xfffff00012127812 */ /* 0x000fe200078ec0ff */
[----:B------:R-:W-:Y:S01]  /*0220*/  IMAD.MOV.U32 R20, RZ, RZ, RZ ;  /* 0x000000ffff147224 */ /* 0x000fe200078e00ff */
[----:B------:R-:W4:Y:S02]  /*0230*/  @!P2 LDG.E.EL R24, desc[UR4][R10.64] ;  /* 0x000000040a18a981 */ /* 0x000f24000c2e1900 */
[----:B------:R-:W-:-:S02]  /*0240*/  LEA.HI R26, R0, R23, RZ, 0xc ;  /* 0x00000017001a7211 */ /* 0x000fc400078f60ff */
[----:B------:R-:W-:Y:S01]  /*0250*/  LEA.HI R8, R0, R23, RZ, 0x11 ;  /* 0x0000001700087211 */ /* 0x000fe200078f88ff */
[----:B------:R-:W5:Y:S01]  /*0260*/  @!P2 LDG.E.EL R25, desc[UR4][R10.64] ;  /* 0x000000040a19a981 */ /* 0x000f62000c2e1900 */
[----:B------:R-:W-:Y:S02]  /*0270*/  SHF.R.S32.HI R17, RZ, 0xc, R26 ;  /* 0x0000000cff117819 */ /* 0x000fe4000001141a */
[----:B------:R-:W-:Y:S01]  /*0280*/  SHF.R.S32.HI R27, RZ, 0x11, R8 ;  /* 0x00000011ff1b7819 */ /* 0x000fe20000011408 */
[----:B------:R1:W4:Y:S01]  /*0290*/  @!P2 LDG.E.EL R28, desc[UR4][R10.64] ;  /* 0x000000040a1ca981 */ /* 0x000322000c2e1900 */
[----:B------:R-:W-:Y:S02]  /*02a0*/  LEA.HI R0, R17, R17, RZ, 0x5 ;  /* 0x0000001111007211 */ /* 0x000fe400078f28ff */
[----:B------:R-:W-:Y:S01]  /*02b0*/  LOP3.LUT R8, R8, 0xfffe0000, RZ, 0xc0, !PT ;  /* 0xfffe000008087812 */ /* 0x000fe200078ec0ff */
[----:B------:R-:W-:Y:S01]  /*02c0*/  IMAD.U32 R27, R27, 0x10000, RZ ;  /* 0x000100001b1b7824 */ /* 0x000fe200078e00ff */
[----:B------:R-:W-:-:S02]  /*02d0*/  LOP3.LUT R0, R0, 0xffffffe0, RZ, 0xc0, !PT ;  /* 0xffffffe000007812 */ /* 0x000fc400078ec0ff */
[----:B------:R-:W-:Y:S02]  /*02e0*/  LOP3.LUT R26, R26, 0xfffff000, RZ, 0xc0, !PT ;  /* 0xfffff0001a1a7812 */ /* 0x000fe400078ec0ff */
[----:B-1----:R-:W-:Y:S01]  /*02f0*/  IADD3 R3, R27, R23, -R8 ;  /* 0x000000171b037210 */ /* 0x002fe20007ffe808 */
[----:B------:R-:W-:Y:S01]  /*0300*/  IMAD.IADD R17, R17, 0x1, -R0 ;  /* 0x0000000111117824 */ /* 0x000fe200078e0a00 */
[----:B------:R-:W-:Y:S01]  /*0310*/  CS2R R8, SRZ ;  /* 0x0000000000087805 */ /* 0x000fe2000001ff00 */
[----:B------:R-:W-:Y:S02]  /*0320*/  IMAD.IADD R26, R23, 0x1, -R26 ;  /* 0x00000001171a7824 */ /* 0x000fe400078e0a1a */
[----:B------:R-:W-:Y:S01]  /*0330*/  IMAD.WIDE R12, R3, 0x4, R12 ;  /* 0x00000004030c7825 */ /* 0x000fe200078e020c */
[C---:B------:R-:W-:Y:S02]  /*0340*/  ISETP.GE.AND P1, PT, R17.reuse, 0x10, PT ;  /* 0x000000101100780c */ /* 0x040fe40003f26270 */
[----:B------:R-:W-:Y:S01]  /*0350*/  CS2R R2, SRZ ;  /* 0x0000000000027805 */ /* 0x000fe2000001ff00 */
[----:B------:R-:W-:Y:S01]  /*0360*/  IMAD.MOV.U32 R0, RZ, RZ, RZ ;  /* 0x000000ffff007224 */ /* 0x000fe200078e00ff */
[----:B------:R-:W-:Y:S01]  /*0370*/  CS2R R10, SRZ ;  /* 0x00000000000a7805 */ /* 0x000fe2000001ff00 */
[----:B------:R-:W-:-:S04]  /*0380*/  IMAD.WIDE R14, R17, 0x4, R14 ;  /* 0x00000004110e7825 */ /* 0x000fc800078e020e */
[----:B------:R-:W-:Y:S02]  /*0390*/  IMAD.IADD R23, R21, 0x1, -R18 ;  /* 0x0000000115177824 */ /* 0x000fe400078e0a12 */
[----:B------:R-:W-:Y:S02]  /*03a0*/  IMAD.SHL.U32 R18, R19, 0x1000, RZ ;  /* 0x0000100013127824 */ /* 0x000fe400078e00ff */
[----:B------:R-:W5:Y:S04]  /*03b0*/  @!P1 LDG.E.EL R20, desc[UR4][R14.64] ;  /* 0x000000040e149981 */ /* 0x000f68000c2e1900 */
[----:B------:R-:W5:Y:S04]  /*03c0*/  @!P1 LDG.E.EL R3, desc[UR4][R14.64] ;  /* 0x000000040e039981 */ /* 0x000f68000c2e1900 */
[----:B------:R-:W5:Y:S04]  /*03d0*/  @!P1 LDG.E.EL R0, desc[UR4][R14.64] ;  /* 0x000000040e009981 */ /* 0x000f68000c2e1900 */
[----:B------:R1:W5:Y:S04]  /*03e0*/  @!P1 LDG.E.EL R2, desc[UR4][R14.64] ;  /* 0x000000040e029981 */ /* 0x000368000c2e1900 */
[----:B------:R1:W5:Y:S02]  /*03f0*/  @!P1 LDG.E.128 R8, desc[UR4][R12.64] ;  /* 0x000000040c089981 */ /* 0x000364000c1e1d00 */
[----:B-1----:R-:W-:-:S02]  /*0400*/  SHF.R.S32.HI R15, RZ, 0x1f, R22 ;  /* 0x0000001fff0f7819 */ /* 0x002fc40000011416 */
[----:B------:R-:W-:Y:S02]  /*0410*/  IADD3 R22, P3, P4, R18, R23, R22 ;  /* 0x0000001712167210 */ /* 0x000fe40007c7e016 */
[----:B------:R-:W-:Y:S01]  /*0420*/  SHF.R.S32.HI R23, RZ, 0x1f, R23 ;  /* 0x0000001fff177819 */ /* 0x000fe20000011417 */
[----:B0-----:R-:W-:Y:S01]  /*0430*/  IMAD.SHL.U32 R12, R17, 0x1000, RZ ;  /* 0x00001000110c7824 */ /* 0x001fe200078e00ff */
[----:B------:R-:W-:Y:S02]  /*0440*/  SHF.R.S32.HI R18, RZ, 0x1f, R18 ;  /* 0x0000001fff127819 */ /* 0x000fe40000011412 */
[----:B------:R-:W-:Y:S02]  /*0450*/  ISETP.GT.AND P0, PT, R19, 0xf, PT ;  /* 0x0000000f1300780c */ /* 0x000fe40003f04270 */
[----:B------:R-:W-:Y:S02]  /*0460*/  IADD3.X R13, R18, R23, R15, P3, P4 ;  /* 0x00000017120d7210 */ /* 0x000fe40001fe840f */
[----:B------:R-:W-:-:S02]  /*0470*/  IADD3 R18, P4, P5, R12, R26, R27 ;  /* 0x0000001a0c127210 */ /* 0x000fc40007d9e01b */
[----:B------:R-:W-:Y:S02]  /*0480*/  SHF.R.S32.HI R15, RZ, 0x1f, R26 ;  /* 0x0000001fff0f7819 */ /* 0x000fe4000001141a */
[----:B------:R-:W-:Y:S02]  /*0490*/  SHF.R.S32.HI R14, RZ, 0x1f, R27 ;  /* 0x0000001fff0e7819 */ /* 0x000fe4000001141b */
[----:B------:R-:W-:Y:S02]  /*04a0*/  SHF.R.S32.HI R19, RZ, 0x1f, R12 ;  /* 0x0000001fff137819 */ /* 0x000fe4000001140c */
[----:B------:R-:W-:Y:S02]  /*04b0*/  LEA R26, P3, R22, UR6, 0x2 ;  /* 0x00000006161a7c11 */ /* 0x000fe4000f8610ff */
[----:B------:R-:W-:Y:S02]  /*04c0*/  IADD3.X R19, R19, R15, R14, P4, P5 ;  /* 0x0000000f13137210 */ /* 0x000fe400027ea40e */
[----:B------:R-:W-:-:S02]  /*04d0*/  CS2R R14, SRZ ;  /* 0x00000000000e7805 */ /* 0x000fc4000001ff00 */
[----:B------:R-:W-:Y:S02]  /*04e0*/  LEA.HI.X R27, R22, UR7, R13, 0x2, P3 ;  /* 0x00000007161b7c11 */ /* 0x000fe400098f140d */
[----:B------:R-:W-:Y:S02]  /*04f0*/  CS2R R12, SRZ ;  /* 0x00000000000c7805 */ /* 0x000fe4000001ff00 */
[----:B------:R-:W-:Y:S02]  /*0500*/  ISETP.GT.AND P3, PT, R17, 0xf, PT ;  /* 0x0000000f1100780c */ /* 0x000fe40003f64270 */
[C---:B------:R-:W-:Y:S02]  /*0510*/  LEA R22, P4, R18.reuse, UR6, 0x2 ;  /* 0x0000000612167c11 */ /* 0x040fe4000f8810ff */
[----:B------:R0:W5:Y:S02]  /*0520*/  @P0 LDG.E.128 R12, desc[UR4][R26.64+-0x40000] ;  /* 0xfc0000041a0c0981 */ /* 0x000164000c1e1d00 */
[----:B------:R-:W-:-:S02]  /*0530*/  LEA.HI.X R23, R18, UR7, R19, 0x2, P4 ;  /* 0x0000000712177c11 */ /* 0x000fc4000a0f1413 */
[----:B------:R-:W-:Y:S01]  /*0540*/  CS2R R18, SRZ ;  /* 0x0000000000127805 */ /* 0x000fe2000001ff00 */
[----:B0-----:R-:W0:Y:S01]  /*0550*/  LDC.64 R26, c[0x0][0x228] ;  /* 0x00008a00ff1a7b82 */ /* 0x001e220000000a00 */
[----:B--2---:R-:W-:Y:S02]  /*0560*/  SEL R4, R4, RZ, !P2 ;  /* 0x000000ff04047207 */ /* 0x004fe40005000000 */
[----:B---3--:R-:W-:-:S05]  /*0570*/  SEL R17, R16, RZ, !P2 ;  /* 0x000000ff10117207 */ /* 0x008fca0005000000 */
[----:B------:R-:W-:Y:S01]  /*0580*/  FADD R4, R4, R17 ;  /* 0x0000001104047221 */ /* 0x000fe20000000000 */
[----:B------:R-:W-:-:S06]  /*0590*/  CS2R R16, SRZ ;  /* 0x0000000000107805 */ /* 0x000fcc000001ff00 */
[----:B------:R1:W2:Y:S01]  /*05a0*/  @P3 LDG.E.128 R16, desc[UR4][R22.64+-0x40000] ;  /* 0xfc00000416103981 */ /* 0x0002a2000c1e1d00 */
[----:B------:R-:W-:Y:S02]  /*05b0*/  SEL R29, R5, RZ, !P2 ;  /* 0x000000ff051d7207 */ /* 0x000fe40005000000 */
[----:B------:R-:W-:Y:S02]  /*05c0*/  SEL R6, R6, RZ, !P2 ;  /* 0x000000ff06067207 */ /* 0x000fe40005000000 */
[----:B------:R-:W-:Y:S02]  /*05d0*/  SEL R5, R7, RZ, !P2 ;  /* 0x000000ff07057207 */ /* 0x000fe40005000000 */
[----:B----4-:R-:W-:Y:S02]  /*05e0*/  SEL R24, R24, RZ, !P2 ;  /* 0x000000ff18187207 */ /* 0x010fe40005000000 */
[----:B-----5:R-:W-:Y:S02]  /*05f0*/  SEL R25, R25, RZ, !P2 ;  /* 0x000000ff19197207 */ /* 0x020fe40005000000 */
[----:B------:R-:W-:Y:S01]  /*0600*/  SEL R28, R28, RZ, !P2 ;  /* 0x000000ff1c1c7207 */ /* 0x000fe20005000000 */
[----:B------:R-:W-:-:S02]  /*0610*/  FADD R7, R29, R24 ;  /* 0x000000181d077221 */ /* 0x000fc40000000000 */
[----:B------:R-:W-:Y:S02]  /*0620*/  FADD R6, R6, R25 ;  /* 0x0000001906067221 */ /* 0x000fe40000000000 */
[----:B------:R-:W-:Y:S01]  /*0630*/  FADD R5, R5, R28 ;  /* 0x0000001c05057221 */ /* 0x000fe20000000000 */
[----:B0-----:R-:W-:Y:S01]  /*0640*/  IMAD.WIDE R26, R21, 0x4, R26 ;  /* 0x00000004151a7825 */ /* 0x001fe200078e021a */
[----:B------:R-:W-:Y:S02]  /*0650*/  SEL R2, R2, RZ, !P1 ;  /* 0x000000ff02027207 */ /* 0x000fe40004800000 */
[----:B------:R-:W-:Y:S02]  /*0660*/  SEL R8, R8, RZ, !P1 ;  /* 0x000000ff08087207 */ /* 0x000fe40004800000 */
[----:B------:R-:W-:Y:S02]  /*0670*/  SEL R9, R9, RZ, !P1 ;  /* 0x000000ff09097207 */ /* 0x000fe40004800000 */
[----:B------:R-:W-:-:S02]  /*0680*/  SEL R10, R10, RZ, !P1 ;  /* 0x000000ff0a0a7207 */ /* 0x000fc40004800000 */
[----:B------:R-:W-:-:S05]  /*0690*/  SEL R11, R11, RZ, !P1 ;  /* 0x000000ff0b0b7207 */ /* 0x000fca0004800000 */
[----:B------:R-:W-:Y:S01]  /*06a0*/  FADD R11, R11, R2 ;  /* 0x000000020b0b7221 */ /* 0x000fe20000000000 */
[----:B-1----:R-:W-:Y:S02]  /*06b0*/  SEL R23, R12, RZ, P0 ;  /* 0x000000ff0c177207 */ /* 0x002fe40000000000 */
[----:B------:R-:W-:Y:S02]  /*06c0*/  SEL R22, R13, RZ, P0 ;  /* 0x000000ff0d167207 */ /* 0x000fe40000000000 */
[----:B------:R-:W-:Y:S02]  /*06d0*/  SEL R12, R3, RZ, !P1 ;  /* 0x000000ff030c7207 */ /* 0x000fe40004800000 */
[----:B------:R-:W-:Y:S02]  /*06e0*/  SEL R13, R20, RZ, !P1 ;  /* 0x000000ff140d7207 */ /* 0x000fe40004800000 */
[----:B------:R-:W-:Y:S02]  /*06f0*/  SEL R3, R0, RZ, !P1 ;  /* 0x000000ff00037207 */ /* 0x000fe40004800000 */
[----:B------:R-:W-:-:S02]  /*0700*/  SEL R25, R14, RZ, P0 ;  /* 0x000000ff0e197207 */ /* 0x000fc40000000000 */
[----:B------:R-:W-:Y:S01]  /*0710*/  SEL R24, R15, RZ, P0 ;  /* 0x000000ff0f187207 */ /* 0x000fe20000000000 */
[----:B------:R-:W-:Y:S01]  /*0720*/  FADD R8, R8, R13 ;  /* 0x0000000d08087221 */ /* 0x000fe20000000000 */
[----:B------:R-:W-:Y:S01]  /*0730*/  FADD R9, R9, R12 ;  /* 0x0000000c09097221 */ /* 0x000fe20000000000 */
[----:B------:R-:W-:Y:S01]  /*0740*/  FADD R10, R10, R3 ;  /* 0x000000030a0a7221 */ /* 0x000fe20000000000 */
[----:B------:R-:W-:Y:S02]  /*0750*/  SEL R12, R4, R23, !P2 ;  /* 0x00000017040c7207 */ /* 0x000fe40005000000 */
[----:B------:R-:W-:Y:S02]  /*0760*/  SEL R13, R7, R22, !P2 ;  /* 0x00000016070d7207 */ /* 0x000fe40005000000 */
[----:B------:R-:W-:Y:S02]  /*0770*/  SEL R14, R6, R25, !P2 ;  /* 0x00000019060e7207 */ /* 0x000fe40005000000 */
[----:B------:R-:W-:-:S05]  /*0780*/  SEL R15, R5, R24, !P2 ;  /* 0x00000018050f7207 */ /* 0x000fca0005000000 */
[----:B------:R-:W-:Y:S01]  /*0790*/  STG.E.128 desc[UR4][R26.64], R12 ;  /* 0x0000000c1a007986 */ /* 0x000fe2000c101d04 */
[----:B--2---:R-:W-:Y:S02]  /*07a0*/  @P1 SEL R8, R16, RZ, P3 ;  /* 0x000000ff10081207 */ /* 0x004fe40001800000 */
[----:B------:R-:W-:Y:S02]  /*07b0*/  @P1 SEL R9, R17, RZ, P3 ;  /* 0x000000ff11091207 */ /* 0x000fe40001800000 */
[----:B------:R-:W-:Y:S02]  /*07c0*/  @P1 SEL R10, R18, RZ, P3 ;  /* 0x000000ff120a1207 */ /* 0x000fe40001800000 */
[----:B------:R-:W-:-:S05]  /*07d0*/  @P1 SEL R11, R19, RZ, P3 ;  /* 0x000000ff130b1207 */ /* 0x000fca0001800000 */
[----:B------:R-:W-:Y:S01]  /*07e0*/  STG.E.128 desc[UR4][R26.64+0x800], R8 ;  /* 0x000800081a007986 */ /* 0x000fe2000c101d04 */
[----:B------:R-:W-:Y:S05]  /*07f0*/  EXIT ;  /* 0x000000000000794d */ /* 0x000fea0003800000 */
.L_x_0:
[----:B------:R-:W-:-:S00]  /*0800*/  BRA `(.L_x_0) ;  /* 0xfffffffc00fc7947 */ /* 0x000fc0000383ffff */
[----:B------:R-:W-:-:S00]  /*0810*/  NOP ;  /* 0x0000000000007918 */ /* 0x000fc00000000000 */
        /* <DEDUP_REMOVED lines=14> */
.L_x_1:


//--------------------- .nv.constant0.triton_poi_fused_cat_12 --------------------------
	.section	.nv.constant0.triton_poi_fused_cat_12,"a",@progbits
	.sectionflags	@""
	.align	4
.nv.constant0.triton_poi_fused_cat_12:
	.zero		564
